//
// Generated by NVIDIA NVVM Compiler
//
// Compiler Build ID: CL-36424714
// Cuda compilation tools, release 13.0, V13.0.88
// Based on NVVM 20.0.0
//

.version 9.0
.target sm_100
.address_size 64

	// .globl	_Z3incPi
.extern .func  (.param .b32 func_retval0) vprintf
(
	.param .b64 vprintf_param_0,
	.param .b64 vprintf_param_1
)
;
.global .align 1 .b8 $str[37] = {72, 101, 108, 108, 111, 32, 87, 111, 114, 108, 100, 33, 32, 32, 70, 114, 111, 109, 32, 100, 101, 118, 105, 99, 101, 32, 98, 46, 116, 32, 37, 100, 46, 37, 100, 10};

.visible .entry _Z3incPi(
	.param .u64 .ptr .align 1 _Z3incPi_param_0
)
{
	.local .align 8 .b8 	__local_depot0[8];
	.reg .b64 	%SP;
	.reg .b64 	%SPL;
	.reg .pred 	%p<2>;
	.reg .b32 	%r<7>;
	.reg .b64 	%rd<9>;

	mov.u64 	%SPL, __local_depot0;
	cvta.local.u64 	%SP, %SPL;
	ld.param.u64 	%rd1, [_Z3incPi_param_0];
	mov.u32 	%r1, %ctaid.x;
	setp.gt.u32 	%p1, %r1, 2;
	@%p1 bra 	$L__BB0_2;
	cvta.to.global.u64 	%rd2, %rd1;
	mul.wide.u32 	%rd3, %r1, 4;
	add.s64 	%rd4, %rd2, %rd3;
	ld.global.u32 	%r2, [%rd4];
	add.s32 	%r3, %r2, 1;
	st.global.u32 	[%rd4], %r3;
$L__BB0_2:
	add.u64 	%rd5, %SP, 0;
	add.u64 	%rd6, %SPL, 0;
	mov.u32 	%r4, %tid.x;
	st.local.v2.u32 	[%rd6], {%r1, %r4};
	mov.u64 	%rd7, $str;
	cvta.global.u64 	%rd8, %rd7;
	{ // callseq 0, 0
	.param .b64 param0;
	st.param.b64 	[param0], %rd8;
	.param .b64 param1;
	st.param.b64 	[param1], %rd5;
	.param .b32 retval0;
	call.uni (retval0), 
	vprintf, 
	(
	param0, 
	param1
	);
	ld.param.b32 	%r5, [retval0];
	} // callseq 0
	ret;

}


// ===== COMPILED SASS (sm_100) =====

	.target	sm_100

	.elftype	@"ET_EXEC"


//--------------------- .note.nv.tkinfo           --------------------------
	.section	.note.nv.tkinfo,"",@"SHT_NOTE"
	.sectionflags	@"SHF_NOTE_NV_TKINFO"
	.tkinfo
        /*0018*/ 	.word	0x00000002
        /*0030*/ 	.string	""
        /*0030*/ 	.string	"ptxas"
        /*0030*/ 	.string	"Cuda compilation tools, release 13.0, V13.0.88"
        /*0030*/ 	.string	"Build cuda_13.0.r13.0/compiler.36424714_0"
        /*0030*/ 	.string	"-arch sm_100 -m 64 "



//--------------------- .note.nv.cuinfo           --------------------------
	.section	.note.nv.cuinfo,"",@"SHT_NOTE"
	.sectionflags	@"SHF_NOTE_NV_CUINFO"
        /*0018*/ 	.short	0x0002
        /*001a*/ 	.short	0x0064
        /*001c*/ 	.short	0x0082
	.zero		2


//--------------------- .nv.info                  --------------------------
	.section	.nv.info,"",@"SHT_CUDA_INFO"
	.align	4


	//----- nvinfo : EIATTR_REGCOUNT
	.align		4
        /*0000*/ 	.byte	0x04, 0x2f
        /*0002*/ 	.short	(.L_2 - .L_1)
	.align		4
.L_1:
        /*0004*/ 	.word	index@(_Z3incPi)
        /*0008*/ 	.word	0x00000018


	//----- nvinfo : EIATTR_FRAME_SIZE
	.align		4
.L_2:
        /*000c*/ 	.byte	0x04, 0x11
        /*000e*/ 	.short	(.L_4 - .L_3)
	.align		4
.L_3:
        /*0010*/ 	.word	index@(_Z3incPi)
        /*0014*/ 	.word	0x00000008


	//----- nvinfo : EIATTR_MIN_STACK_SIZE
	.align		4
.L_4:
        /*0018*/ 	.byte	0x04, 0x12
        /*001a*/ 	.short	(.L_6 - .L_5)
	.align		4
.L_5:
        /*001c*/ 	.word	index@(_Z3incPi)
        /*0020*/ 	.word	0x00000008
.L_6:


//--------------------- .nv.compat                --------------------------
	.section	.nv.compat,"",@"SHT_CUDA_COMPAT_INFO"
	.align	4
        /*0000*/ 	.byte	0x02, 0x09, 0x00, 0x00, 0x02, 0x02, 0x01, 0x00, 0x02, 0x05, 0x05, 0x00, 0x03, 0x07, 0x01, 0x01
        /*0010*/ 	.byte	0x02, 0x03, 0x00, 0x00, 0x02, 0x06, 0x01, 0x00, 0x04, 0x0b, 0x08, 0x00, 0x09, 0x00, 0x00, 0x00
        /*0020*/ 	.byte	0x00, 0x00, 0x00, 0x00


//--------------------- .nv.info._Z3incPi         --------------------------
	.section	.nv.info._Z3incPi,"",@"SHT_CUDA_INFO"
	.sectionflags	@""
	.align	4


	//----- nvinfo : EIATTR_CUDA_API_VERSION
	.align		4
        /*0000*/ 	.byte	0x04, 0x37
        /*0002*/ 	.short	(.L_8 - .L_7)
.L_7:
        /*0004*/ 	.word	0x00000082


	//----- nvinfo : EIATTR_KPARAM_INFO
	.align		4
.L_8:
        /*0008*/ 	.byte	0x04, 0x17
        /*000a*/ 	.short	(.L_10 - .L_9)
.L_9:
        /*000c*/ 	.word	0x00000000
        /*0010*/ 	.short	0x0000
        /*0012*/ 	.short	0x0000
        /*0014*/ 	.byte	0x00, 0xf5, 0x21, 0x00


	//----- nvinfo : EIATTR_SPARSE_MMA_MASK
	.align		4
.L_10:
        /*0018*/ 	.byte	0x03, 0x50
        /*001a*/ 	.short	0x0000


	//----- nvinfo : EIATTR_MAXREG_COUNT
	.align		4
        /*001c*/ 	.byte	0x03, 0x1b
        /*001e*/ 	.short	0x00ff


	//----- nvinfo : EIATTR_EXTERNS
	.align		4
        /*0020*/ 	.byte	0x04, 0x0f
        /*0022*/ 	.short	(.L_12 - .L_11)


	//   ....[0]....
	.align		4
.L_11:
        /*0024*/ 	.word	index@(vprintf)


	//----- nvinfo : EIATTR_MERCURY_ISA_VERSION
	.align		4
.L_12:
        /*0028*/ 	.byte	0x03, 0x5f
        /*002a*/ 	.short	0x0101


	//----- nvinfo : EIATTR_VRC_CTA_INIT_COUNT
	.align		4
        /*002c*/ 	.byte	0x02, 0x4a
	.zero		1
	.zero		1


	//----- nvinfo : EIATTR_SYSCALL_OFFSETS
	.align		4
        /*0030*/ 	.byte	0x04, 0x46
        /*0032*/ 	.short	(.L_14 - .L_13)


	//   ....[0]....
.L_13:
        /*0034*/ 	.word	0x00000160


	//----- nvinfo : EIATTR_EXIT_INSTR_OFFSETS
	.align		4
.L_14:
        /*0038*/ 	.byte	0x04, 0x1c
        /*003a*/ 	.short	(.L_16 - .L_15)


	//   ....[0]....
.L_15:
        /*003c*/ 	.word	0x00000170


	//----- nvinfo : EIATTR_CBANK_PARAM_SIZE
	.align		4
.L_16:
        /*0040*/ 	.byte	0x03, 0x19
        /*0042*/ 	.short	0x0008


	//----- nvinfo : EIATTR_PARAM_CBANK
	.align		4
        /*0044*/ 	.byte	0x04, 0x0a
        /*0046*/ 	.short	(.L_18 - .L_17)
	.align		4
.L_17:
        /*0048*/ 	.word	index@(.nv.constant0._Z3incPi)
        /*004c*/ 	.short	0x0380
        /*004e*/ 	.short	0x0008


	//----- nvinfo : EIATTR_SW_WAR
	.align		4
.L_18:
        /*0050*/ 	.byte	0x04, 0x36
        /*0052*/ 	.short	(.L_20 - .L_19)
.L_19:
        /*0054*/ 	.word	0x00000008
.L_20:


//--------------------- .nv.callgraph             --------------------------
	.section	.nv.callgraph,"",@"SHT_CUDA_CALLGRAPH"
	.align	4
	.sectionentsize	8
	.align		4
        /*0000*/ 	.word	0x00000000
	.align		4
        /*0004*/ 	.word	0xffffffff
	.align		4
        /*0008*/ 	.word	index@(_Z3incPi)
	.align		4
        /*000c*/ 	.word	index@(vprintf)
	.align		4
        /*0010*/ 	.word	0x00000000
	.align		4
        /*0014*/ 	.word	0xfffffffe
	.align		4
        /*0018*/ 	.word	0x00000000
	.align		4
        /*001c*/ 	.word	0xfffffffd
	.align		4
        /*0020*/ 	.word	0x00000000
	.align		4
        /*0024*/ 	.word	0xfffffffc


//--------------------- .nv.constant4             --------------------------
	.section	.nv.constant4,"a",@progbits
	.align	8
	.align		8
.nv.constant4:
        /*0000*/ 	.dword	vprintf
	.align		8
        /*0008*/ 	.dword	$str


//--------------------- .text._Z3incPi            --------------------------
	.section	.text._Z3incPi,"ax",@progbits
	.align	128
        .global         _Z3incPi
        .type           _Z3incPi,@function
        .size           _Z3incPi,(.L_x_2 - _Z3incPi)
        .other          _Z3incPi,@"STO_CUDA_ENTRY STV_DEFAULT"
_Z3incPi:
.text._Z3incPi:
[----:B------:R-:W0:Y:S01]  /*0000*/  LDC R1, c[0x0][0x37c] ;  /* 0x0000df00ff017b82 */ /* 0x000e220000000800 */
[----:B------:R-:W1:Y:S01]  /*0010*/  S2R R12, SR_CTAID.X ;  /* 0x00000000000c7919 */ /* 0x000e620000002500 */
[----:B------:R-:W2:Y:S01]  /*0020*/  LDCU.64 UR4, c[0x0][0x358] ;  /* 0x00006b00ff0477ac */ /* 0x000ea20008000a00 */
[----:B0-----:R-:W-:Y:S01]  /*0030*/  VIADD R1, R1, 0xfffffff8 ;  /* 0xfffffff801017836 */ /* 0x001fe20000000000 */
[----:B------:R-:W0:Y:S01]  /*0040*/  S2R R13, SR_TID.X ;  /* 0x00000000000d7919 */ /* 0x000e220000002100 */
[----:B------:R-:W3:Y:S01]  /*0050*/  LDCU UR6, c[0x0][0x2f8] ;  /* 0x00005f00ff0677ac */ /* 0x000ee20008000800 */
[----:B------:R-:W4:Y:S01]  /*0060*/  LDCU.64 UR8, c[0x4][0x8] ;  /* 0x01000100ff0877ac */ /* 0x000f220008000a00 */
[----:B-1----:R-:W-:-:S13]  /*0070*/  ISETP.GT.U32.AND P0, PT, R12, 0x2, PT ;  /* 0x000000020c00780c */ /* 0x002fda0003f04070 */
[----:B------:R-:W1:Y:S02]  /*0080*/  @!P0 LDC.64 R2, c[0x0][0x380] ;  /* 0x0000e000ff028b82 */ /* 0x000e640000000a00 */
[----:B-1----:R-:W-:-:S05]  /*0090*/  @!P0 IMAD.WIDE.U32 R2, R12, 0x4, R2 ;  /* 0x000000040c028825 */ /* 0x002fca00078e0002 */
[----:B--2---:R-:W2:Y:S01]  /*00a0*/  @!P0 LDG.E R9, desc[UR4][R2.64] ;  /* 0x0000000402098981 */ /* 0x004ea2000c1e1900 */
[----:B------:R-:W-:Y:S01]  /*00b0*/  MOV R0, 0x0 ;  /* 0x0000000000007802 */ /* 0x000fe20000000f00 */
[----:B----4-:R-:W-:Y:S01]  /*00c0*/  IMAD.U32 R5, RZ, RZ, UR9 ;  /* 0x00000009ff057e24 */ /* 0x010fe2000f8e00ff */
[----:B------:R-:W-:Y:S01]  /*00d0*/  MOV R4, UR8 ;  /* 0x0000000800047c02 */ /* 0x000fe20008000f00 */
[----:B0-----:R0:W-:Y:S01]  /*00e0*/  STL.64 [R1], R12 ;  /* 0x0000000c01007387 */ /* 0x0011e20000100a00 */
[----:B------:R0:W1:Y:S01]  /*00f0*/  LDC.64 R10, c[0x4][R0] ;  /* 0x01000000000a7b82 */ /* 0x0000620000000a00 */
[----:B--2---:R-:W-:-:S05]  /*0100*/  @!P0 VIADD R9, R9, 0x1 ;  /* 0x0000000109098836 */ /* 0x004fca0000000000 */
[----:B------:R0:W-:Y:S01]  /*0110*/  @!P0 STG.E desc[UR4][R2.64], R9 ;  /* 0x0000000902008986 */ /* 0x0001e2000c101904 */
[----:B------:R-:W2:Y:S01]  /*0120*/  LDCU UR4, c[0x0][0x2fc] ;  /* 0x00005f80ff0477ac */ /* 0x000ea20008000800 */
[----:B---3--:R-:W-:-:S04]  /*0130*/  IADD3 R6, P0, PT, R1, UR6, RZ ;  /* 0x0000000601067c10 */ /* 0x008fc8000ff1e0ff */
[----:B012---:R-:W-:-:S09]  /*0140*/  IADD3.X R7, PT, PT, RZ, UR4, RZ, P0, !PT ;  /* 0x00000004ff077c10 */ /* 0x007fd200087fe4ff */
[----:B------:R-:W-:-:S07]  /*0150*/  LEPC R20, `(.L_x_0) ;  /* 0x000000001014794e */ /* 0x000fce0000000000 */
[----:B------:R-:W-:Y:S05]  /*0160*/  CALL.ABS.NOINC R10 ;  /* 0x000000000a007343 */ /* 0x000fea0003c00000 */
.L_x_0:
[----:B------:R-:W-:Y:S05]  /*0170*/  EXIT ;  /* 0x000000000000794d */ /* 0x000fea0003800000 */
.L_x_1:
[----:B------:R-:W-:-:S00]  /*0180*/  BRA `(.L_x_1) ;  /* 0xfffffffc00fc7947 */ /* 0x000fc0000383ffff */
[----:B------:R-:W-:-:S00]  /*0190*/  NOP ;  /* 0x0000000000007918 */ /* 0x000fc00000000000 */
        /* <DEDUP_REMOVED lines=14> */
.L_x_2:


//--------------------- .nv.global.init           --------------------------
	.section	.nv.global.init,"aw",@progbits
.nv.global.init:
	.type		$str,@object
	.size		$str,(.L_0 - $str)
$str:
        /*0000*/ 	.byte	0x48, 0x65, 0x6c, 0x6c, 0x6f, 0x20, 0x57, 0x6f, 0x72, 0x6c, 0x64, 0x21, 0x20, 0x20, 0x46, 0x72
        /*0010*/ 	.byte	0x6f, 0x6d, 0x20, 0x64, 0x65, 0x76, 0x69, 0x63, 0x65, 0x20, 0x62, 0x2e, 0x74, 0x20, 0x25, 0x64
        /*0020*/ 	.byte	0x2e, 0x25, 0x64, 0x0a, 0x00
.L_0:


//--------------------- .nv.shared.reserved.0     --------------------------
	.section	.nv.shared.reserved.0,"aw",@nobits
	.weak		__nv_reservedSMEM_offset_0_alias
	.size		__nv_reservedSMEM_offset_0_alias, 0, 64
	.other		__nv_reservedSMEM_offset_0_alias,@"STO_CUDA_RESERVED_SHARED STV_DEFAULT"
__nv_reservedSMEM_offset_0_alias:
	.zero		0
	.zero		64


//--------------------- .nv.constant0._Z3incPi    --------------------------
	.section	.nv.constant0._Z3incPi,"a",@progbits
	.sectionflags	@""
	.align	4
.nv.constant0._Z3incPi:
	.zero		904


//--------------------- SYMBOLS --------------------------

	.type		.nv.reservedSmem.offset0,@object
	.size		.nv.reservedSmem.offset0,0x4
	.type		vprintf,@function
